//
// Generated by NVIDIA NVVM Compiler
//
// Compiler Build ID: CL-36424714
// Cuda compilation tools, release 13.0, V13.0.88
// Based on NVVM 20.0.0
//

.version 9.0
.target sm_100
.address_size 64

	// .globl	_Z12mandelKernelffffPiiii

.visible .entry _Z12mandelKernelffffPiiii(
	.param .f32 _Z12mandelKernelffffPiiii_param_0,
	.param .f32 _Z12mandelKernelffffPiiii_param_1,
	.param .f32 _Z12mandelKernelffffPiiii_param_2,
	.param .f32 _Z12mandelKernelffffPiiii_param_3,
	.param .u64 .ptr .align 1 _Z12mandelKernelffffPiiii_param_4,
	.param .u32 _Z12mandelKernelffffPiiii_param_5,
	.param .u32 _Z12mandelKernelffffPiiii_param_6,
	.param .u32 _Z12mandelKernelffffPiiii_param_7
)
{
	.reg .pred 	%p<7>;
	.reg .b32 	%r<22>;
	.reg .b32 	%f<20>;
	.reg .b64 	%rd<5>;

	ld.param.f32 	%f9, [_Z12mandelKernelffffPiiii_param_0];
	ld.param.f32 	%f10, [_Z12mandelKernelffffPiiii_param_1];
	ld.param.f32 	%f11, [_Z12mandelKernelffffPiiii_param_2];
	ld.param.f32 	%f12, [_Z12mandelKernelffffPiiii_param_3];
	ld.param.u64 	%rd1, [_Z12mandelKernelffffPiiii_param_4];
	ld.param.u32 	%r6, [_Z12mandelKernelffffPiiii_param_5];
	ld.param.u32 	%r8, [_Z12mandelKernelffffPiiii_param_6];
	ld.param.u32 	%r7, [_Z12mandelKernelffffPiiii_param_7];
	mov.u32 	%r10, %ctaid.x;
	mov.u32 	%r11, %ntid.x;
	mov.u32 	%r12, %tid.x;
	mad.lo.s32 	%r1, %r10, %r11, %r12;
	mov.u32 	%r13, %ctaid.y;
	mov.u32 	%r14, %ntid.y;
	mov.u32 	%r15, %tid.y;
	mad.lo.s32 	%r16, %r13, %r14, %r15;
	setp.ge.s32 	%p1, %r1, %r6;
	setp.ge.s32 	%p2, %r16, %r8;
	or.pred  	%p3, %p1, %p2;
	@%p3 bra 	$L__BB0_6;
	cvt.rn.f32.s32 	%f13, %r1;
	fma.rn.f32 	%f1, %f11, %f13, %f9;
	cvt.rn.f32.u32 	%f14, %r16;
	fma.rn.f32 	%f2, %f12, %f14, %f10;
	setp.lt.s32 	%p4, %r7, 1;
	mov.b32 	%r21, 0;
	@%p4 bra 	$L__BB0_5;
	mov.b32 	%r20, 0;
	mov.f32 	%f18, %f2;
	mov.f32 	%f19, %f1;
$L__BB0_3:
	mul.f32 	%f5, %f19, %f19;
	mul.f32 	%f6, %f18, %f18;
	add.f32 	%f15, %f5, %f6;
	setp.gt.f32 	%p5, %f15, 0f40800000;
	mov.u32 	%r21, %r20;
	@%p5 bra 	$L__BB0_5;
	sub.f32 	%f16, %f5, %f6;
	add.f32 	%f17, %f19, %f19;
	add.f32 	%f19, %f1, %f16;
	fma.rn.f32 	%f18, %f17, %f18, %f2;
	add.s32 	%r20, %r20, 1;
	setp.ne.s32 	%p6, %r20, %r7;
	mov.u32 	%r21, %r7;
	@%p6 bra 	$L__BB0_3;
$L__BB0_5:
	mad.lo.s32 	%r19, %r6, %r16, %r1;
	cvta.to.global.u64 	%rd2, %rd1;
	mul.wide.s32 	%rd3, %r19, 4;
	add.s64 	%rd4, %rd2, %rd3;
	st.global.u32 	[%rd4], %r21;
$L__BB0_6:
	ret;

}


// ===== COMPILED SASS (sm_100) =====

	.target	sm_100

	.elftype	@"ET_EXEC"


//--------------------- .note.nv.tkinfo           --------------------------
	.section	.note.nv.tkinfo,"",@"SHT_NOTE"
	.sectionflags	@"SHF_NOTE_NV_TKINFO"
	.tkinfo
        /*0018*/ 	.word	0x00000002
        /*0030*/ 	.string	""
        /*0030*/ 	.string	"ptxas"
        /*0030*/ 	.string	"Cuda compilation tools, release 13.0, V13.0.88"
        /*0030*/ 	.string	"Build cuda_13.0.r13.0/compiler.36424714_0"
        /*0030*/ 	.string	"-arch sm_100 -m 64 "



//--------------------- .note.nv.cuinfo           --------------------------
	.section	.note.nv.cuinfo,"",@"SHT_NOTE"
	.sectionflags	@"SHF_NOTE_NV_CUINFO"
        /*0018*/ 	.short	0x0002
        /*001a*/ 	.short	0x0064
        /*001c*/ 	.short	0x0082
	.zero		2


//--------------------- .nv.info                  --------------------------
	.section	.nv.info,"",@"SHT_CUDA_INFO"
	.align	4


	//----- nvinfo : EIATTR_REGCOUNT
	.align		4
        /*0000*/ 	.byte	0x04, 0x2f
        /*0002*/ 	.short	(.L_1 - .L_0)
	.align		4
.L_0:
        /*0004*/ 	.word	index@(_Z12mandelKernelffffPiiii)
        /*0008*/ 	.word	0x00000010


	//----- nvinfo : EIATTR_FRAME_SIZE
	.align		4
.L_1:
        /*000c*/ 	.byte	0x04, 0x11
        /*000e*/ 	.short	(.L_3 - .L_2)
	.align		4
.L_2:
        /*0010*/ 	.word	index@(_Z12mandelKernelffffPiiii)
        /*0014*/ 	.word	0x00000000


	//----- nvinfo : EIATTR_MIN_STACK_SIZE
	.align		4
.L_3:
        /*0018*/ 	.byte	0x04, 0x12
        /*001a*/ 	.short	(.L_5 - .L_4)
	.align		4
.L_4:
        /*001c*/ 	.word	index@(_Z12mandelKernelffffPiiii)
        /*0020*/ 	.word	0x00000000
.L_5:


//--------------------- .nv.compat                --------------------------
	.section	.nv.compat,"",@"SHT_CUDA_COMPAT_INFO"
	.align	4
        /*0000*/ 	.byte	0x02, 0x09, 0x00, 0x00, 0x02, 0x02, 0x01, 0x00, 0x02, 0x05, 0x05, 0x00, 0x03, 0x07, 0x01, 0x01
        /*0010*/ 	.byte	0x02, 0x03, 0x00, 0x00, 0x02, 0x06, 0x01, 0x00, 0x04, 0x0b, 0x08, 0x00, 0x01, 0x00, 0x00, 0x00
        /*0020*/ 	.byte	0x00, 0x00, 0x00, 0x00


//--------------------- .nv.info._Z12mandelKernelffffPiiii --------------------------
	.section	.nv.info._Z12mandelKernelffffPiiii,"",@"SHT_CUDA_INFO"
	.sectionflags	@""
	.align	4


	//----- nvinfo : EIATTR_CUDA_API_VERSION
	.align		4
        /*0000*/ 	.byte	0x04, 0x37
        /*0002*/ 	.short	(.L_7 - .L_6)
.L_6:
        /*0004*/ 	.word	0x00000082


	//----- nvinfo : EIATTR_KPARAM_INFO
	.align		4
.L_7:
        /*0008*/ 	.byte	0x04, 0x17
        /*000a*/ 	.short	(.L_9 - .L_8)
.L_8:
        /*000c*/ 	.word	0x00000000
        /*0010*/ 	.short	0x0007
        /*0012*/ 	.short	0x0020
        /*0014*/ 	.byte	0x00, 0xf0, 0x11, 0x00


	//----- nvinfo : EIATTR_KPARAM_INFO
	.align		4
.L_9:
        /*0018*/ 	.byte	0x04, 0x17
        /*001a*/ 	.short	(.L_11 - .L_10)
.L_10:
        /*001c*/ 	.word	0x00000000
        /*0020*/ 	.short	0x0006
        /*0022*/ 	.short	0x001c
        /*0024*/ 	.byte	0x00, 0xf0, 0x11, 0x00


	//----- nvinfo : EIATTR_KPARAM_INFO
	.align		4
.L_11:
        /*0028*/ 	.byte	0x04, 0x17
        /*002a*/ 	.short	(.L_13 - .L_12)
.L_12:
        /*002c*/ 	.word	0x00000000
        /*0030*/ 	.short	0x0005
        /*0032*/ 	.short	0x0018
        /*0034*/ 	.byte	0x00, 0xf0, 0x11, 0x00


	//----- nvinfo : EIATTR_KPARAM_INFO
	.align		4
.L_13:
        /*0038*/ 	.byte	0x04, 0x17
        /*003a*/ 	.short	(.L_15 - .L_14)
.L_14:
        /*003c*/ 	.word	0x00000000
        /*0040*/ 	.short	0x0004
        /*0042*/ 	.short	0x0010
        /*0044*/ 	.byte	0x00, 0xf5, 0x21, 0x00


	//----- nvinfo : EIATTR_KPARAM_INFO
	.align		4
.L_15:
        /*0048*/ 	.byte	0x04, 0x17
        /*004a*/ 	.short	(.L_17 - .L_16)
.L_16:
        /*004c*/ 	.word	0x00000000
        /*0050*/ 	.short	0x0003
        /*0052*/ 	.short	0x000c
        /*0054*/ 	.byte	0x00, 0xf0, 0x11, 0x00


	//----- nvinfo : EIATTR_KPARAM_INFO
	.align		4
.L_17:
        /*0058*/ 	.byte	0x04, 0x17
        /*005a*/ 	.short	(.L_19 - .L_18)
.L_18:
        /*005c*/ 	.word	0x00000000
        /*0060*/ 	.short	0x0002
        /*0062*/ 	.short	0x0008
        /*0064*/ 	.byte	0x00, 0xf0, 0x11, 0x00


	//----- nvinfo : EIATTR_KPARAM_INFO
	.align		4
.L_19:
        /*0068*/ 	.byte	0x04, 0x17
        /*006a*/ 	.short	(.L_21 - .L_20)
.L_20:
        /*006c*/ 	.word	0x00000000
        /*0070*/ 	.short	0x0001
        /*0072*/ 	.short	0x0004
        /*0074*/ 	.byte	0x00, 0xf0, 0x11, 0x00


	//----- nvinfo : EIATTR_KPARAM_INFO
	.align		4
.L_21:
        /*0078*/ 	.byte	0x04, 0x17
        /*007a*/ 	.short	(.L_23 - .L_22)
.L_22:
        /*007c*/ 	.word	0x00000000
        /*0080*/ 	.short	0x0000
        /*0082*/ 	.short	0x0000
        /*0084*/ 	.byte	0x00, 0xf0, 0x11, 0x00


	//----- nvinfo : EIATTR_SPARSE_MMA_MASK
	.align		4
.L_23:
        /*0088*/ 	.byte	0x03, 0x50
        /*008a*/ 	.short	0x0000


	//----- nvinfo : EIATTR_MAXREG_COUNT
	.align		4
        /*008c*/ 	.byte	0x03, 0x1b
        /*008e*/ 	.short	0x00ff


	//----- nvinfo : EIATTR_MERCURY_ISA_VERSION
	.align		4
        /*0090*/ 	.byte	0x03, 0x5f
        /*0092*/ 	.short	0x0101


	//----- nvinfo : EIATTR_VRC_CTA_INIT_COUNT
	.align		4
        /*0094*/ 	.byte	0x02, 0x4a
	.zero		1
	.zero		1


	//----- nvinfo : EIATTR_EXIT_INSTR_OFFSETS
	.align		4
        /*0098*/ 	.byte	0x04, 0x1c
        /*009a*/ 	.short	(.L_25 - .L_24)


	//   ....[0]....
.L_24:
        /*009c*/ 	.word	0x000000c0


	//   ....[1]....
        /*00a0*/ 	.word	0x00000310


	//----- nvinfo : EIATTR_CRS_STACK_SIZE
	.align		4
.L_25:
        /*00a4*/ 	.byte	0x04, 0x1e
        /*00a6*/ 	.short	(.L_27 - .L_26)
.L_26:
        /*00a8*/ 	.word	0x00000000


	//----- nvinfo : EIATTR_CBANK_PARAM_SIZE
	.align		4
.L_27:
        /*00ac*/ 	.byte	0x03, 0x19
        /*00ae*/ 	.short	0x0024


	//----- nvinfo : EIATTR_PARAM_CBANK
	.align		4
        /*00b0*/ 	.byte	0x04, 0x0a
        /*00b2*/ 	.short	(.L_29 - .L_28)
	.align		4
.L_28:
        /*00b4*/ 	.word	index@(.nv.constant0._Z12mandelKernelffffPiiii)
        /*00b8*/ 	.short	0x0380
        /*00ba*/ 	.short	0x0024


	//----- nvinfo : EIATTR_SW_WAR
	.align		4
.L_29:
        /*00bc*/ 	.byte	0x04, 0x36
        /*00be*/ 	.short	(.L_31 - .L_30)
.L_30:
        /*00c0*/ 	.word	0x00000008
.L_31:


//--------------------- .nv.callgraph             --------------------------
	.section	.nv.callgraph,"",@"SHT_CUDA_CALLGRAPH"
	.align	4
	.sectionentsize	8
	.align		4
        /*0000*/ 	.word	0x00000000
	.align		4
        /*0004*/ 	.word	0xffffffff
	.align		4
        /*0008*/ 	.word	0x00000000
	.align		4
        /*000c*/ 	.word	0xfffffffe
	.align		4
        /*0010*/ 	.word	0x00000000
	.align		4
        /*0014*/ 	.word	0xfffffffd
	.align		4
        /*0018*/ 	.word	0x00000000
	.align		4
        /*001c*/ 	.word	0xfffffffc


//--------------------- .text._Z12mandelKernelffffPiiii --------------------------
	.section	.text._Z12mandelKernelffffPiiii,"ax",@progbits
	.align	128
        .global         _Z12mandelKernelffffPiiii
        .type           _Z12mandelKernelffffPiiii,@function
        .size           _Z12mandelKernelffffPiiii,(.L_x_4 - _Z12mandelKernelffffPiiii)
        .other          _Z12mandelKernelffffPiiii,@"STO_CUDA_ENTRY STV_DEFAULT"
_Z12mandelKernelffffPiiii:
.text._Z12mandelKernelffffPiiii:
[----:B------:R-:W-:Y:S01]  /*0000*/  LDC R1, c[0x0][0x37c] ;  /* 0x0000df00ff017b82 */ /* 0x000fe20000000800 */
[----:B------:R-:W0:Y:S07]  /*0010*/  S2R R2, SR_TID.Y ;  /* 0x0000000000027919 */ /* 0x000e2e0000002200 */
[----:B------:R-:W1:Y:S01]  /*0020*/  LDC R0, c[0x0][0x360] ;  /* 0x0000d800ff007b82 */ /* 0x000e620000000800 */
[----:B------:R-:W2:Y:S01]  /*0030*/  LDCU.64 UR6, c[0x0][0x398] ;  /* 0x00007300ff0677ac */ /* 0x000ea20008000a00 */
[----:B------:R-:W1:Y:S06]  /*0040*/  S2R R3, SR_TID.X ;  /* 0x0000000000037919 */ /* 0x000e6c0000002100 */
[----:B------:R-:W0:Y:S08]  /*0050*/  S2UR UR5, SR_CTAID.Y ;  /* 0x00000000000579c3 */ /* 0x000e300000002600 */
[----:B------:R-:W0:Y:S08]  /*0060*/  LDC R5, c[0x0][0x364] ;  /* 0x0000d900ff057b82 */ /* 0x000e300000000800 */
[----:B------:R-:W1:Y:S01]  /*0070*/  S2UR UR4, SR_CTAID.X ;  /* 0x00000000000479c3 */ /* 0x000e620000002500 */
[----:B0-----:R-:W-:-:S05]  /*0080*/  IMAD R5, R5, UR5, R2 ;  /* 0x0000000505057c24 */ /* 0x001fca000f8e0202 */
[----:B--2---:R-:W-:Y:S01]  /*0090*/  ISETP.GE.AND P0, PT, R5, UR7, PT ;  /* 0x0000000705007c0c */ /* 0x004fe2000bf06270 */
[----:B-1----:R-:W-:-:S05]  /*00a0*/  IMAD R0, R0, UR4, R3 ;  /* 0x0000000400007c24 */ /* 0x002fca000f8e0203 */
[----:B------:R-:W-:-:S13]  /*00b0*/  ISETP.GE.OR P0, PT, R0, UR6, P0 ;  /* 0x0000000600007c0c */ /* 0x000fda0008706670 */
[----:B------:R-:W-:Y:S05]  /*00c0*/  @P0 EXIT ;  /* 0x000000000000094d */ /* 0x000fea0003800000 */
[----:B------:R-:W0:Y:S01]  /*00d0*/  LDCU UR6, c[0x0][0x3a0] ;  /* 0x00007400ff0677ac */ /* 0x000e220008000800 */
[----:B------:R-:W1:Y:S01]  /*00e0*/  LDC.64 R8, c[0x0][0x380] ;  /* 0x0000e000ff087b82 */ /* 0x000e620000000a00 */
[----:B------:R-:W-:Y:S02]  /*00f0*/  I2FP.F32.U32 R2, R5 ;  /* 0x0000000500027245 */ /* 0x000fe40000201000 */
[----:B------:R-:W-:Y:S01]  /*0100*/  I2FP.F32.S32 R3, R0 ;  /* 0x0000000000037245 */ /* 0x000fe20000201400 */
[----:B------:R-:W2:Y:S04]  /*0110*/  LDCU.64 UR4, c[0x0][0x358] ;  /* 0x00006b00ff0477ac */ /* 0x000ea80008000a00 */
[----:B------:R-:W1:Y:S01]  /*0120*/  LDC.64 R6, c[0x0][0x388] ;  /* 0x0000e200ff067b82 */ /* 0x000e620000000a00 */
[----:B0-----:R-:W-:Y:S01]  /*0130*/  UISETP.GE.AND UP0, UPT, UR6, 0x1, UPT ;  /* 0x000000010600788c */ /* 0x001fe2000bf06270 */
[----:B-1----:R-:W-:Y:S01]  /*0140*/  FFMA R2, R2, R7, R9 ;  /* 0x0000000702027223 */ /* 0x002fe20000000009 */
[----:B------:R-:W-:-:S02]  /*0150*/  HFMA2 R7, -RZ, RZ, 0, 0 ;  /* 0x00000000ff077431 */ /* 0x000fc400000001ff */
[----:B------:R-:W-:-:S05]  /*0160*/  FFMA R3, R3, R6, R8 ;  /* 0x0000000603037223 */ /* 0x000fca0000000008 */
[----:B--2---:R-:W-:Y:S05]  /*0170*/  BRA.U !UP0, `(.L_x_0) ;  /* 0x0000000108507547 */ /* 0x004fea000b800000 */
[----:B------:R-:W-:Y:S01]  /*0180*/  BSSY.RECONVERGENT B0, `(.L_x_0) ;  /* 0x0000013000007945 */ /* 0x000fe20003800200 */
[----:B------:R-:W-:Y:S01]  /*0190*/  MOV R7, RZ ;  /* 0x000000ff00077202 */ /* 0x000fe20000000f00 */
[----:B------:R-:W0:Y:S01]  /*01a0*/  LDCU UR6, c[0x0][0x3a0] ;  /* 0x00007400ff0677ac */ /* 0x000e220008000800 */
[----:B------:R-:W-:Y:S02]  /*01b0*/  MOV R9, R2 ;  /* 0x0000000200097202 */ /* 0x000fe40000000f00 */
[----:B------:R-:W-:Y:S01]  /*01c0*/  MOV R4, R3 ;  /* 0x0000000300047202 */ /* 0x000fe20000000f00 */
[----:B------:R-:W1:Y:S06]  /*01d0*/  LDCU UR7, c[0x0][0x3a0] ;  /* 0x00007400ff0777ac */ /* 0x000e6c0008000800 */
.L_x_2:
[----:B------:R-:W-:Y:S01]  /*01e0*/  FMUL R6, R4, R4 ;  /* 0x0000000404067220 */ /* 0x000fe20000400000 */
[----:B------:R-:W-:-:S04]  /*01f0*/  FMUL R13, R9, R9 ;  /* 0x00000009090d7220 */ /* 0x000fc80000400000 */
[----:B------:R-:W-:-:S05]  /*0200*/  FADD R8, R6, R13 ;  /* 0x0000000d06087221 */ /* 0x000fca0000000000 */
[----:B------:R-:W-:-:S13]  /*0210*/  FSETP.GT.AND P0, PT, R8, 4, PT ;  /* 0x408000000800780b */ /* 0x000fda0003f04000 */
[----:B------:R-:W-:Y:S05]  /*0220*/  @P0 BRA `(.L_x_1) ;  /* 0x0000000000200947 */ /* 0x000fea0003800000 */
[----:B------:R-:W-:Y:S01]  /*0230*/  IADD3 R7, PT, PT, R7, 0x1, RZ ;  /* 0x0000000107077810 */ /* 0x000fe20007ffe0ff */
[----:B------:R-:W-:Y:S01]  /*0240*/  FADD R11, R4, R4 ;  /* 0x00000004040b7221 */ /* 0x000fe20000000000 */
[----:B------:R-:W-:Y:S02]  /*0250*/  FADD R4, R6, -R13 ;  /* 0x8000000d06047221 */ /* 0x000fe40000000000 */
[----:B-1----:R-:W-:Y:S01]  /*0260*/  ISETP.NE.AND P0, PT, R7, UR7, PT ;  /* 0x0000000707007c0c */ /* 0x002fe2000bf05270 */
[----:B------:R-:W-:Y:S01]  /*0270*/  FFMA R9, R11, R9, R2 ;  /* 0x000000090b097223 */ /* 0x000fe20000000002 */
[----:B------:R-:W-:-:S11]  /*0280*/  FADD R4, R3, R4 ;  /* 0x0000000403047221 */ /* 0x000fd60000000000 */
[----:B------:R-:W-:Y:S05]  /*0290*/  @P0 BRA `(.L_x_2) ;  /* 0xfffffffc00d00947 */ /* 0x000fea000383ffff */
[----:B0-----:R-:W-:-:S07]  /*02a0*/  MOV R7, UR6 ;  /* 0x0000000600077c02 */ /* 0x001fce0008000f00 */
.L_x_1:
[----:B01----:R-:W-:Y:S05]  /*02b0*/  BSYNC.RECONVERGENT B0 ;  /* 0x0000000000007941 */ /* 0x003fea0003800200 */
.L_x_0:
[----:B------:R-:W0:Y:S01]  /*02c0*/  LDC.64 R2, c[0x0][0x390] ;  /* 0x0000e400ff027b82 */ /* 0x000e220000000a00 */
[----:B------:R-:W1:Y:S02]  /*02d0*/  LDCU UR8, c[0x0][0x398] ;  /* 0x00007300ff0877ac */ /* 0x000e640008000800 */
[----:B-1----:R-:W-:-:S04]  /*02e0*/  IMAD R5, R5, UR8, R0 ;  /* 0x0000000805057c24 */ /* 0x002fc8000f8e0200 */
[----:B0-----:R-:W-:-:S05]  /*02f0*/  IMAD.WIDE R2, R5, 0x4, R2 ;  /* 0x0000000405027825 */ /* 0x001fca00078e0202 */
[----:B------:R-:W-:Y:S01]  /*0300*/  STG.E desc[UR4][R2.64], R7 ;  /* 0x0000000702007986 */ /* 0x000fe2000c101904 */
[----:B------:R-:W-:Y:S05]  /*0310*/  EXIT ;  /* 0x000000000000794d */ /* 0x000fea0003800000 */
.L_x_3:
[----:B------:R-:W-:-:S00]  /*0320*/  BRA `(.L_x_3) ;  /* 0xfffffffc00fc7947 */ /* 0x000fc0000383ffff */
[----:B------:R-:W-:-:S00]  /*0330*/  NOP ;  /* 0x0000000000007918 */ /* 0x000fc00000000000 */
        /* <DEDUP_REMOVED lines=12> */
.L_x_4:


//--------------------- .nv.shared.reserved.0     --------------------------
	.section	.nv.shared.reserved.0,"aw",@nobits
	.weak		__nv_reservedSMEM_offset_0_alias
	.size		__nv_reservedSMEM_offset_0_alias, 0, 64
	.other		__nv_reservedSMEM_offset_0_alias,@"STO_CUDA_RESERVED_SHARED STV_DEFAULT"
__nv_reservedSMEM_offset_0_alias:
	.zero		0
	.zero		64


//--------------------- .nv.constant0._Z12mandelKernelffffPiiii --------------------------
	.section	.nv.constant0._Z12mandelKernelffffPiiii,"a",@progbits
	.sectionflags	@""
	.align	4
.nv.constant0._Z12mandelKernelffffPiiii:
	.zero		932


//--------------------- SYMBOLS --------------------------

	.type		.nv.reservedSmem.offset0,@object
	.size		.nv.reservedSmem.offset0,0x4
